	.headerflags	@"EF_CUDA_TEXMODE_UNIFIED EF_CUDA_64BIT_ADDRESS EF_CUDA_ACCELERATORS EF_CUDA_SM90 EF_CUDA_VIRTUAL_SM(EF_CUDA_SM90)"
	.elftype	@"ET_EXEC"


//--------------------- .nv.info                  --------------------------
	.section	.nv.info,"",@"SHT_CUDA_INFO"
	.align	4


	//----- nvinfo : EIATTR_REGCOUNT
	.align		4
        /*0000*/ 	.byte	0x04, 0x2f
        /*0002*/ 	.short	(.L_1 - .L_0)
	.align		4
.L_0:
        /*0004*/ 	.word	index@(triton_poi_fused_constant_pad_nd_native_layer_norm_38)
        /*0008*/ 	.word	0x00000014


	//----- nvinfo : EIATTR_MIN_STACK_SIZE
	.align		4
.L_1:
        /*000c*/ 	.byte	0x04, 0x12
        /*000e*/ 	.short	(.L_3 - .L_2)
	.align		4
.L_2:
        /*0010*/ 	.word	index@(triton_poi_fused_constant_pad_nd_native_layer_norm_38)
        /*0014*/ 	.word	0x00000000


	//----- nvinfo : EIATTR_FRAME_SIZE
	.align		4
.L_3:
        /*0018*/ 	.byte	0x04, 0x11
        /*001a*/ 	.short	(.L_5 - .L_4)
	.align		4
.L_4:
        /*001c*/ 	.word	index@(triton_poi_fused_constant_pad_nd_native_layer_norm_38)
        /*0020*/ 	.word	0x00000000


	//----- nvinfo : EIATTR_MIN_STACK_SIZE
	.align		4
.L_5:
        /*0024*/ 	.byte	0x04, 0x12
        /*0026*/ 	.short	(.L_7 - .L_6)
	.align		4
.L_6:
        /*0028*/ 	.word	index@(triton_poi_fused_constant_pad_nd_native_layer_norm_38)
        /*002c*/ 	.word	0x00000000
.L_7:


//--------------------- .nv.info.triton_poi_fused_constant_pad_nd_native_layer_norm_38 --------------------------
	.section	.nv.info.triton_poi_fused_constant_pad_nd_native_layer_norm_38,"",@"SHT_CUDA_INFO"
	.sectionflags	@""
	.align	4


	//----- nvinfo : EIATTR_CUDA_API_VERSION
	.align		4
        /*0000*/ 	.byte	0x04, 0x37
        /*0002*/ 	.short	(.L_9 - .L_8)
.L_8:
        /*0004*/ 	.word	0x0000007c


	//----- nvinfo : EIATTR_KPARAM_INFO
	.align		4
.L_9:
        /*0008*/ 	.byte	0x04, 0x17
        /*000a*/ 	.short	(.L_11 - .L_10)
.L_10:
        /*000c*/ 	.word	0x00000000
        /*0010*/ 	.short	0x0004
        /*0012*/ 	.short	0x0020
        /*0014*/ 	.byte	0x00, 0xf0, 0x11, 0x00


	//----- nvinfo : EIATTR_KPARAM_INFO
	.align		4
.L_11:
        /*0018*/ 	.byte	0x04, 0x17
        /*001a*/ 	.short	(.L_13 - .L_12)
.L_12:
        /*001c*/ 	.word	0x00000000
        /*0020*/ 	.short	0x0003
        /*0022*/ 	.short	0x0018
        /*0024*/ 	.byte	0x00, 0xf4, 0x21, 0x00


	//----- nvinfo : EIATTR_KPARAM_INFO
	.align		4
.L_13:
        /*0028*/ 	.byte	0x04, 0x17
        /*002a*/ 	.short	(.L_15 - .L_14)
.L_14:
        /*002c*/ 	.word	0x00000000
        /*0030*/ 	.short	0x0002
        /*0032*/ 	.short	0x0010
        /*0034*/ 	.byte	0x00, 0xf4, 0x21, 0x00


	//----- nvinfo : EIATTR_KPARAM_INFO
	.align		4
.L_15:
        /*0038*/ 	.byte	0x04, 0x17
        /*003a*/ 	.short	(.L_17 - .L_16)
.L_16:
        /*003c*/ 	.word	0x00000000
        /*0040*/ 	.short	0x0001
        /*0042*/ 	.short	0x0008
        /*0044*/ 	.byte	0x00, 0xf4, 0x21, 0x00


	//----- nvinfo : EIATTR_KPARAM_INFO
	.align		4
.L_17:
        /*0048*/ 	.byte	0x04, 0x17
        /*004a*/ 	.short	(.L_19 - .L_18)
.L_18:
        /*004c*/ 	.word	0x00000000
        /*0050*/ 	.short	0x0000
        /*0052*/ 	.short	0x0000
        /*0054*/ 	.byte	0x00, 0xf4, 0x21, 0x00


	//----- nvinfo : EIATTR_SPARSE_MMA_MASK
	.align		4
.L_19:
        /*0058*/ 	.byte	0x03, 0x50
        /*005a*/ 	.short	0x0000


	//----- nvinfo : EIATTR_MAXREG_COUNT
	.align		4
        /*005c*/ 	.byte	0x03, 0x1b
        /*005e*/ 	.short	0x00ff


	//----- nvinfo : EIATTR_EXIT_INSTR_OFFSETS
	.align		4
        /*0060*/ 	.byte	0x04, 0x1c
        /*0062*/ 	.short	(.L_21 - .L_20)


	//   ....[0]....
.L_20:
        /*0064*/ 	.word	0x000003a0


	//   ....[1]....
        /*0068*/ 	.word	0x000003c0


	//----- nvinfo : EIATTR_REQNTID
	.align		4
.L_21:
        /*006c*/ 	.byte	0x04, 0x10
        /*006e*/ 	.short	(.L_23 - .L_22)
.L_22:
        /*0070*/ 	.word	0x00000100
        /*0074*/ 	.word	0x00000001
        /*0078*/ 	.word	0x00000001


	//----- nvinfo : EIATTR_CBANK_PARAM_SIZE
	.align		4
.L_23:
        /*007c*/ 	.byte	0x03, 0x19
        /*007e*/ 	.short	0x0024


	//----- nvinfo : EIATTR_PARAM_CBANK
	.align		4
        /*0080*/ 	.byte	0x04, 0x0a
        /*0082*/ 	.short	(.L_25 - .L_24)
	.align		4
.L_24:
        /*0084*/ 	.word	index@(.nv.constant0.triton_poi_fused_constant_pad_nd_native_layer_norm_38)
        /*0088*/ 	.short	0x0210
        /*008a*/ 	.short	0x0024


	//----- nvinfo : EIATTR_SW_WAR
	.align		4
.L_25:
        /*008c*/ 	.byte	0x04, 0x36
        /*008e*/ 	.short	(.L_27 - .L_26)
.L_26:
        /*0090*/ 	.word	0x00000008
.L_27:


//--------------------- .nv.callgraph             --------------------------
	.section	.nv.callgraph,"",@"SHT_CUDA_CALLGRAPH"
	.align	4
	.sectionentsize	8
	.align		4
        /*0000*/ 	.word	0x00000000
	.align		4
        /*0004*/ 	.word	0xffffffff
	.align		4
        /*0008*/ 	.word	0x00000000
	.align		4
        /*000c*/ 	.word	0xfffffffe
	.align		4
        /*0010*/ 	.word	0x00000000
	.align		4
        /*0014*/ 	.word	0xfffffffd
	.align		4
        /*0018*/ 	.word	0x00000000
	.align		4
        /*001c*/ 	.word	0xfffffffc


//--------------------- .text.triton_poi_fused_constant_pad_nd_native_layer_norm_38 --------------------------
	.section	.text.triton_poi_fused_constant_pad_nd_native_layer_norm_38,"ax",@progbits
	.align	128
        .global         triton_poi_fused_constant_pad_nd_native_layer_norm_38
        .type           triton_poi_fused_constant_pad_nd_native_layer_norm_38,@function
        .size           triton_poi_fused_constant_pad_nd_native_layer_norm_38,(.L_x_1 - triton_poi_fused_constant_pad_nd_native_layer_norm_38)
        .other          triton_poi_fused_constant_pad_nd_native_layer_norm_38,@"STO_CUDA_ENTRY STV_DEFAULT"
triton_poi_fused_constant_pad_nd_native_layer_norm_38:
.text.triton_poi_fused_constant_pad_nd_native_layer_norm_38:
[----:B------:R-:W0:Y:S02]  /*0000*/  LDC R1, c[0x0][0x28] ;  /* 0x00000a00ff017b82 */ /* 0x000e240000000800 */
[----:B------:R-:W1:Y:S01]  /*0010*/  S2R R0, SR_TID.X ;  /* 0x0000000000007919 */ /* 0x000e620000002100 */
[----:B------:R-:W2:Y:S01]  /*0020*/  LDC.64 R4, c[0x0][0x218] ;  /* 0x00008600ff047b82 */ /* 0x000ea20000000a00 */
[----:B------:R-:W-:Y:S01]  /*0030*/  ULDC.64 UR4, c[0x0][0x208] ;  /* 0x0000820000047ab9 */ /* 0x000fe20000000a00 */
[----:B------:R-:W3:Y:S06]  /*0040*/  S2R R3, SR_CTAID.X ;  /* 0x0000000000037919 */ /* 0x000eec0000002500 */
[----:B------:R-:W4:Y:S01]  /*0050*/  LDC.64 R6, c[0x0][0x210] ;  /* 0x00008400ff067b82 */ /* 0x000f220000000a00 */
[----:B-1----:R-:W-:-:S05]  /*0060*/  IMAD.SHL.U32 R0, R0, 0x2, RZ ;  /* 0x0000000200007824 */ /* 0x002fca00078e00ff */
[----:B------:R-:W-:-:S05]  /*0070*/  LOP3.LUT R0, R0, 0x1fe, RZ, 0xc0, !PT ;  /* 0x000001fe00007812 */ /* 0x000fca00078ec0ff */
[----:B---3--:R-:W-:-:S04]  /*0080*/  IMAD R0, R3, 0x200, R0 ;  /* 0x0000020003007824 */ /* 0x008fc800078e0200 */
[----:B------:R-:W-:-:S04]  /*0090*/  IMAD.HI R8, R0, 0x30c30c31, RZ ;  /* 0x30c30c3100087827 */ /* 0x000fc800078e02ff */
[----:B------:R-:W-:Y:S01]  /*00a0*/  IMAD.HI R10, R0, 0x2aaaaaab, RZ ;  /* 0x2aaaaaab000a7827 */ /* 0x000fe200078e02ff */
[----:B------:R-:W-:-:S04]  /*00b0*/  SHF.R.U32.HI R9, RZ, 0x1f, R8 ;  /* 0x0000001fff097819 */ /* 0x000fc80000011608 */
[----:B------:R-:W-:Y:S02]  /*00c0*/  SHF.R.U32.HI R11, RZ, 0x1f, R10 ;  /* 0x0000001fff0b7819 */ /* 0x000fe4000001160a */
[----:B------:R-:W-:Y:S01]  /*00d0*/  LEA.HI.SX32 R9, R8, R9, 0x16 ;  /* 0x0000000908097211 */ /* 0x000fe200078fb2ff */
[----:B------:R-:W-:Y:S01]  /*00e0*/  IMAD.MOV.U32 R8, RZ, RZ, RZ ;  /* 0x000000ffff087224 */ /* 0x000fe200078e00ff */
[----:B------:R-:W-:Y:S01]  /*00f0*/  LEA.HI.SX32 R11, R10, R11, 0x19 ;  /* 0x0000000b0a0b7211 */ /* 0x000fe200078fcaff */
[----:B------:R-:W-:Y:S02]  /*0100*/  IMAD.MOV.U32 R10, RZ, RZ, RZ ;  /* 0x000000ffff0a7224 */ /* 0x000fe400078e00ff */
[----:B------:R-:W-:-:S04]  /*0110*/  IMAD.HI R2, R9, -0x6db6db6d, R8 ;  /* 0x9249249309027827 */ /* 0x000fc800078e0208 */
[----:B------:R-:W-:Y:S01]  /*0120*/  IMAD.HI R10, R11, -0x6db6db6d, R10 ;  /* 0x924924930b0a7827 */ /* 0x000fe200078e020a */
[----:B------:R-:W-:-:S03]  /*0130*/  SHF.R.U32.HI R3, RZ, 0x1f, R2 ;  /* 0x0000001fff037819 */ /* 0x000fc60000011602 */
[----:B------:R-:W-:Y:S01]  /*0140*/  IMAD.HI R8, R0, 0x6f74ae27, RZ ;  /* 0x6f74ae2700087827 */ /* 0x000fe200078e02ff */
[----:B------:R-:W-:Y:S02]  /*0150*/  SHF.R.U32.HI R13, RZ, 0x1f, R10 ;  /* 0x0000001fff0d7819 */ /* 0x000fe4000001160a */
[----:B------:R-:W-:Y:S02]  /*0160*/  LEA.HI.SX32 R15, R2, R3, 0x1e ;  /* 0x00000003020f7211 */ /* 0x000fe400078ff2ff */
[----:B------:R-:W1:Y:S01]  /*0170*/  LDC.64 R2, c[0x0][0x220] ;  /* 0x00008800ff027b82 */ /* 0x000e620000000a00 */
[----:B------:R-:W-:Y:S02]  /*0180*/  LEA.HI.SX32 R10, R10, R13, 0x1e ;  /* 0x0000000d0a0a7211 */ /* 0x000fe400078ff2ff */
[----:B------:R-:W-:Y:S01]  /*0190*/  IMAD R15, R15, -0x7, R9 ;  /* 0xfffffff90f0f7824 */ /* 0x000fe200078e0209 */
[----:B------:R-:W-:Y:S02]  /*01a0*/  SHF.R.U32.HI R13, RZ, 0x1f, R8 ;  /* 0x0000001fff0d7819 */ /* 0x000fe40000011608 */
[----:B------:R-:W-:-:S02]  /*01b0*/  IMAD R10, R10, -0x7, R11 ;  /* 0xfffffff90a0a7824 */ /* 0x000fc400078e020b */
[----:B------:R-:W-:Y:S01]  /*01c0*/  LEA.HI.SX32 R13, R8, R13, 0x12 ;  /* 0x0000000d080d7211 */ /* 0x000fe200078f92ff */
[--C-:B------:R-:W-:Y:S02]  /*01d0*/  IMAD R8, R9, -0x1500, R0.reuse ;  /* 0xffffeb0009087824 */ /* 0x100fe400078e0200 */
[----:B------:R-:W-:Y:S01]  /*01e0*/  VIMNMX R10, R10, R15, !PT ;  /* 0x0000000f0a0a7248 */ /* 0x000fe20007fe0100 */
[----:B------:R-:W-:Y:S02]  /*01f0*/  IMAD R11, R11, -0x300, R0 ;  /* 0xfffffd000b0b7824 */ /* 0x000fe400078e0200 */
[----:B------:R-:W-:Y:S01]  /*0200*/  IMAD R8, R13, 0xc00, R8 ;  /* 0x00000c000d087824 */ /* 0x000fe200078e0208 */
[----:B------:R-:W-:Y:S01]  /*0210*/  ISETP.GE.AND P0, PT, R10, 0x2, PT ;  /* 0x000000020a00780c */ /* 0x000fe20003f06270 */
[----:B--2---:R-:W-:Y:S01]  /*0220*/  IMAD.WIDE R4, R11, 0x4, R4 ;  /* 0x000000040b047825 */ /* 0x004fe200078e0204 */
[----:B------:R-:W-:Y:S02]  /*0230*/  CS2R R12, SRZ ;  /* 0x00000000000c7805 */ /* 0x000fe4000001ff00 */
[----:B------:R-:W-:Y:S01]  /*0240*/  ISETP.LT.AND P1, PT, R0, 0x24c00, !P0 ;  /* 0x00024c000000780c */ /* 0x000fe20004721270 */
[----:B------:R-:W-:-:S02]  /*0250*/  IMAD R15, R15, 0x600, R8 ;  /* 0x000006000f0f7824 */ /* 0x000fc400078e0208 */
[----:B------:R-:W2:Y:S01]  /*0260*/  LDC.64 R8, c[0x0][0x228] ;  /* 0x00008a00ff087b82 */ /* 0x000ea20000000a00 */
[----:B-1----:R-:W-:Y:S01]  /*0270*/  IMAD.WIDE R2, R11, 0x4, R2 ;  /* 0x000000040b027825 */ /* 0x002fe200078e0202 */
[----:B------:R-:W-:-:S03]  /*0280*/  CS2R R10, SRZ ;  /* 0x00000000000a7805 */ /* 0x000fc6000001ff00 */
[----:B----4-:R-:W-:Y:S01]  /*0290*/  IMAD.WIDE R6, R15, 0x4, R6 ;  /* 0x000000040f067825 */ /* 0x010fe200078e0206 */
[----:B------:R-:W-:-:S04]  /*02a0*/  CS2R R14, SRZ ;  /* 0x00000000000e7805 */ /* 0x000fc8000001ff00 */
[----:B------:R-:W3:Y:S04]  /*02b0*/  @P1 LDG.E.EL.64 R12, desc[UR4][R4.64] ;  /* 0x00000004040c1981 */ /* 0x000ee8000c2e1b00 */
[----:B------:R-:W4:Y:S04]  /*02c0*/  @P1 LDG.E.64 R10, desc[UR4][R6.64] ;  /* 0x00000004060a1981 */ /* 0x000f28000c1e1b00 */
[----:B------:R2:W5:Y:S02]  /*02d0*/  @P1 LDG.E.EL.64 R14, desc[UR4][R2.64] ;  /* 0x00000004020e1981 */ /* 0x000564000c2e1b00 */
[----:B--2---:R-:W-:Y:S01]  /*02e0*/  IMAD.WIDE R2, R0, 0x4, R8 ;  /* 0x0000000400027825 */ /* 0x004fe200078e0208 */
[----:B---3--:R-:W-:-:S02]  /*02f0*/  SEL R12, R12, RZ, P1 ;  /* 0x000000ff0c0c7207 */ /* 0x008fc40000800000 */
[----:B------:R-:W-:Y:S02]  /*0300*/  SEL R13, R13, RZ, P1 ;  /* 0x000000ff0d0d7207 */ /* 0x000fe40000800000 */
[----:B----4-:R-:W-:Y:S02]  /*0310*/  SEL R17, R10, RZ, P1 ;  /* 0x000000ff0a117207 */ /* 0x010fe40000800000 */
[----:B------:R-:W-:Y:S02]  /*0320*/  SEL R10, R11, RZ, P1 ;  /* 0x000000ff0b0a7207 */ /* 0x000fe40000800000 */
[----:B-----5:R-:W-:Y:S02]  /*0330*/  SEL R14, R14, RZ, P1 ;  /* 0x000000ff0e0e7207 */ /* 0x020fe40000800000 */
[----:B------:R-:W-:Y:S02]  /*0340*/  SEL R15, R15, RZ, P1 ;  /* 0x000000ff0f0f7207 */ /* 0x000fe40000800000 */
[----:B------:R-:W-:Y:S01]  /*0350*/  ISETP.GE.AND P1, PT, R0, 0x24c00, PT ;  /* 0x00024c000000780c */ /* 0x000fe20003f26270 */
[----:B------:R-:W-:-:S02]  /*0360*/  FFMA R14, R17, R12, R14 ;  /* 0x0000000c110e7223 */ /* 0x000fc4000000000e */
[----:B------:R-:W-:-:S03]  /*0370*/  FFMA R15, R10, R13, R15 ;  /* 0x0000000d0a0f7223 */ /* 0x000fc6000000000f */
[----:B------:R-:W-:Y:S02]  /*0380*/  SEL R14, R14, RZ, !P0 ;  /* 0x000000ff0e0e7207 */ /* 0x000fe40004000000 */
[----:B------:R-:W-:-:S05]  /*0390*/  SEL R15, R15, RZ, !P0 ;  /* 0x000000ff0f0f7207 */ /* 0x000fca0004000000 */
[----:B------:R-:W-:Y:S05]  /*03a0*/  @P1 EXIT ;  /* 0x000000000000194d */ /* 0x000fea0003800000 */
[----:B------:R-:W-:Y:S01]  /*03b0*/  STG.E.64 desc[UR4][R2.64], R14 ;  /* 0x0000000e02007986 */ /* 0x000fe2000c101b04 */
[----:B------:R-:W-:Y:S05]  /*03c0*/  EXIT ;  /* 0x000000000000794d */ /* 0x000fea0003800000 */
.L_x_0:
[----:B------:R-:W-:-:S00]  /*03d0*/  BRA `(.L_x_0) ;  /* 0xfffffffc00fc7947 */ /* 0x000fc0000383ffff */
[----:B------:R-:W-:-:S00]  /*03e0*/  NOP ;  /* 0x0000000000007918 */ /* 0x000fc00000000000 */
        /* <DEDUP_REMOVED lines=9> */
.L_x_1:


//--------------------- .nv.constant0.triton_poi_fused_constant_pad_nd_native_layer_norm_38 --------------------------
	.section	.nv.constant0.triton_poi_fused_constant_pad_nd_native_layer_norm_38,"a",@progbits
	.sectionflags	@""
	.align	4
.nv.constant0.triton_poi_fused_constant_pad_nd_native_layer_norm_38:
	.zero		564
